	.headerflags	@"EF_CUDA_TEXMODE_UNIFIED EF_CUDA_64BIT_ADDRESS EF_CUDA_SM86 EF_CUDA_VIRTUAL_SM(EF_CUDA_SM86)"
	.elftype	@"ET_EXEC"


//--------------------- .nv.info                  --------------------------
	.section	.nv.info,"",@"SHT_CUDA_INFO"
	.align	4


	//----- nvinfo : EIATTR_REGCOUNT
	.align		4
        /*0000*/ 	.byte	0x04, 0x2f
        /*0002*/ 	.short	(.L_1 - .L_0)
	.align		4
.L_0:
        /*0004*/ 	.word	index@(triton_poi_fused_relu_7)
        /*0008*/ 	.word	0x00000008


	//----- nvinfo : EIATTR_FRAME_SIZE
	.align		4
.L_1:
        /*000c*/ 	.byte	0x04, 0x11
        /*000e*/ 	.short	(.L_3 - .L_2)
	.align		4
.L_2:
        /*0010*/ 	.word	index@(triton_poi_fused_relu_7)
        /*0014*/ 	.word	0x00000000


	//----- nvinfo : EIATTR_MIN_STACK_SIZE
	.align		4
.L_3:
        /*0018*/ 	.byte	0x04, 0x12
        /*001a*/ 	.short	(.L_5 - .L_4)
	.align		4
.L_4:
        /*001c*/ 	.word	index@(triton_poi_fused_relu_7)
        /*0020*/ 	.word	0x00000000
.L_5:


//--------------------- .nv.info.triton_poi_fused_relu_7 --------------------------
	.section	.nv.info.triton_poi_fused_relu_7,"",@"SHT_CUDA_INFO"
	.sectionflags	@""
	.align	4


	//----- nvinfo : EIATTR_CUDA_API_VERSION
	.align		4
        /*0000*/ 	.byte	0x04, 0x37
        /*0002*/ 	.short	(.L_7 - .L_6)
.L_6:
        /*0004*/ 	.word	0x00000080


	//----- nvinfo : EIATTR_SW2861232_WAR
	.align		4
.L_7:
        /*0008*/ 	.byte	0x01, 0x35
	.zero		2


	//----- nvinfo : EIATTR_PARAM_CBANK
	.align		4
        /*000c*/ 	.byte	0x04, 0x0a
        /*000e*/ 	.short	(.L_9 - .L_8)
	.align		4
.L_8:
        /*0010*/ 	.word	index@(.nv.constant0.triton_poi_fused_relu_7)
        /*0014*/ 	.short	0x0160
        /*0016*/ 	.short	0x0018


	//----- nvinfo : EIATTR_CBANK_PARAM_SIZE
	.align		4
.L_9:
        /*0018*/ 	.byte	0x03, 0x19
        /*001a*/ 	.short	0x0018


	//----- nvinfo : EIATTR_KPARAM_INFO
	.align		4
        /*001c*/ 	.byte	0x04, 0x17
        /*001e*/ 	.short	(.L_11 - .L_10)
.L_10:
        /*0020*/ 	.word	0x00000000
        /*0024*/ 	.short	0x0002
        /*0026*/ 	.short	0x0010
        /*0028*/ 	.byte	0x00, 0xf4, 0x21, 0x00


	//----- nvinfo : EIATTR_KPARAM_INFO
	.align		4
.L_11:
        /*002c*/ 	.byte	0x04, 0x17
        /*002e*/ 	.short	(.L_13 - .L_12)
.L_12:
        /*0030*/ 	.word	0x00000000
        /*0034*/ 	.short	0x0001
        /*0036*/ 	.short	0x0008
        /*0038*/ 	.byte	0x00, 0xf0, 0x11, 0x00


	//----- nvinfo : EIATTR_KPARAM_INFO
	.align		4
.L_13:
        /*003c*/ 	.byte	0x04, 0x17
        /*003e*/ 	.short	(.L_15 - .L_14)
.L_14:
        /*0040*/ 	.word	0x00000000
        /*0044*/ 	.short	0x0000
        /*0046*/ 	.short	0x0000
        /*0048*/ 	.byte	0x00, 0xf4, 0x21, 0x00


	//----- nvinfo : EIATTR_MAXREG_COUNT
	.align		4
.L_15:
        /*004c*/ 	.byte	0x03, 0x1b
        /*004e*/ 	.short	0x00ff


	//----- nvinfo : EIATTR_EXIT_INSTR_OFFSETS
	.align		4
        /*0050*/ 	.byte	0x04, 0x1c
        /*0052*/ 	.short	(.L_17 - .L_16)


	//   ....[0]....
.L_16:
        /*0054*/ 	.word	0x000000f0


	//----- nvinfo : EIATTR_REQNTID
	.align		4
.L_17:
        /*0058*/ 	.byte	0x04, 0x10
        /*005a*/ 	.short	(.L_19 - .L_18)
.L_18:
        /*005c*/ 	.word	0x00000100
        /*0060*/ 	.word	0x00000001
        /*0064*/ 	.word	0x00000001
.L_19:


//--------------------- .nv.callgraph             --------------------------
	.section	.nv.callgraph,"",@"SHT_CUDA_CALLGRAPH"
	.align	4
	.sectionentsize	8
	.align		4
        /*0000*/ 	.word	0x00000000
	.align		4
        /*0004*/ 	.word	0xffffffff
	.align		4
        /*0008*/ 	.word	0x00000000
	.align		4
        /*000c*/ 	.word	0xfffffffe
	.align		4
        /*0010*/ 	.word	0x00000000
	.align		4
        /*0014*/ 	.word	0xfffffffd
	.align		4
        /*0018*/ 	.word	0x00000000
	.align		4
        /*001c*/ 	.word	0xfffffffc


//--------------------- .nv.rel.action            --------------------------
	.section	.nv.rel.action,"",@"SHT_CUDA_RELOCINFO"
	.align	8
	.sectionentsize	8
        /*0000*/ 	.byte	0x73, 0x00, 0x00, 0x00, 0x00, 0x00, 0x00, 0x00, 0x00, 0x00, 0x00, 0x11, 0x25, 0x00, 0x05, 0x36


//--------------------- .nv.constant0.triton_poi_fused_relu_7 --------------------------
	.section	.nv.constant0.triton_poi_fused_relu_7,"a",@progbits
	.sectionflags	@""
	.align	4
.nv.constant0.triton_poi_fused_relu_7:
	.zero		376


//--------------------- .text.triton_poi_fused_relu_7 --------------------------
	.section	.text.triton_poi_fused_relu_7,"ax",@progbits
	.sectioninfo	@"SHI_REGISTERS=8"
	.align	128
        .global         triton_poi_fused_relu_7
        .type           triton_poi_fused_relu_7,@function
        .size           triton_poi_fused_relu_7,(.L_x_1 - triton_poi_fused_relu_7)
        .other          triton_poi_fused_relu_7,@"STO_CUDA_ENTRY STV_DEFAULT"
triton_poi_fused_relu_7:
.text.triton_poi_fused_relu_7:
[----:B------:R-:W-:Y:S02]  /*0000*/  IMAD.MOV.U32 R1, RZ, RZ, c[0x0][0x28] ;  /* 0x00000a00ff017624 */ /* 0x000fe400078e00ff */
[----:B------:R-:W0:Y:S01]  /*0010*/  S2R R0, SR_TID.X ;  /* 0x0000000000007919 */ /* 0x000e220000002100 */
[----:B------:R-:W-:Y:S01]  /*0020*/  IMAD.MOV.U32 R5, RZ, RZ, 0x4 ;  /* 0x00000004ff057424 */ /* 0x000fe200078e00ff */
[----:B------:R-:W-:Y:S02]  /*0030*/  ULDC.64 UR4, c[0x0][0x118] ;  /* 0x0000460000047ab9 */ /* 0x000fe40000000a00 */
[----:B------:R-:W1:Y:S01]  /*0040*/  S2R R3, SR_CTAID.X ;  /* 0x0000000000037919 */ /* 0x000e620000002500 */
[----:B0-----:R-:W-:-:S05]  /*0050*/  IMAD.SHL.U32 R0, R0, 0x2, RZ ;  /* 0x0000000200007824 */ /* 0x001fca00078e00ff */
[----:B------:R-:W-:-:S05]  /*0060*/  LOP3.LUT R0, R0, 0x1fe, RZ, 0xc0, !PT ;  /* 0x000001fe00007812 */ /* 0x000fca00078ec0ff */
[----:B-1----:R-:W-:-:S04]  /*0070*/  IMAD R0, R3, 0x200, R0 ;  /* 0x0000020003007824 */ /* 0x002fc800078e0200 */
[----:B------:R-:W-:-:S05]  /*0080*/  IMAD.WIDE R2, R0, R5, c[0x0][0x160] ;  /* 0x0000580000027625 */ /* 0x000fca00078e0205 */
[----:B------:R-:W2:Y:S02]  /*0090*/  LDG.E.64 R4, [R2.64] ;  /* 0x0000000402047981 */ /* 0x000ea4000c1e1b00 */
[C---:B--2---:R-:W-:Y:S02]  /*00a0*/  FSETP.GEU.AND P0, PT, R4.reuse, RZ, PT ;  /* 0x000000ff0400720b */ /* 0x044fe40003f0e000 */
[C---:B------:R-:W-:Y:S02]  /*00b0*/  FSETP.GEU.AND P1, PT, R5.reuse, RZ, PT ;  /* 0x000000ff0500720b */ /* 0x040fe40003f2e000 */
[----:B------:R-:W-:Y:S02]  /*00c0*/  FSEL R4, R4, RZ, P0 ;  /* 0x000000ff04047208 */ /* 0x000fe40000000000 */
[----:B------:R-:W-:-:S05]  /*00d0*/  FSEL R5, R5, RZ, P1 ;  /* 0x000000ff05057208 */ /* 0x000fca0000800000 */
[----:B------:R-:W-:Y:S01]  /*00e0*/  STG.E.64 [R2.64], R4 ;  /* 0x0000000402007986 */ /* 0x000fe2000c101b04 */
[----:B------:R-:W-:Y:S05]  /*00f0*/  EXIT ;  /* 0x000000000000794d */ /* 0x000fea0003800000 */
.L_x_0:
[----:B------:R-:W-:-:S00]  /*0100*/  BRA `(.L_x_0) ;  /* 0xfffffff000007947 */ /* 0x000fc0000383ffff */
[----:B------:R-:W-:-:S00]  /*0110*/  NOP ;  /* 0x0000000000007918 */ /* 0x000fc00000000000 */
        /* <DEDUP_REMOVED lines=14> */
.L_x_1:
